//
// Generated by NVIDIA NVVM Compiler
//
// Compiler Build ID: CL-36424714
// Cuda compilation tools, release 13.0, V13.0.88
// Based on NVVM 20.0.0
//

.version 9.0
.target sm_100
.address_size 64

	// .globl	_Z6kernelPiiiS_
// _ZZ6kernelPiiiS_E4smem has been demoted

.visible .entry _Z6kernelPiiiS_(
	.param .u64 .ptr .align 1 _Z6kernelPiiiS__param_0,
	.param .u32 _Z6kernelPiiiS__param_1,
	.param .u32 _Z6kernelPiiiS__param_2,
	.param .u64 .ptr .align 1 _Z6kernelPiiiS__param_3
)
{
	.reg .pred 	%p<4>;
	.reg .b32 	%r<39>;
	.reg .b64 	%rd<11>;
	// demoted variable
	.shared .align 4 .b8 _ZZ6kernelPiiiS_E4smem[4160];
	ld.param.u64 	%rd1, [_Z6kernelPiiiS__param_0];
	ld.param.u32 	%r10, [_Z6kernelPiiiS__param_1];
	ld.param.u32 	%r11, [_Z6kernelPiiiS__param_2];
	ld.param.u64 	%rd2, [_Z6kernelPiiiS__param_3];
	mov.u32 	%r12, %ntid.x;
	shl.b32 	%r1, %r12, 1;
	mov.u32 	%r13, %ctaid.x;
	mov.u32 	%r2, %tid.x;
	mad.lo.s32 	%r3, %r1, %r13, %r2;
	mov.u32 	%r14, %ntid.y;
	mov.u32 	%r15, %ctaid.y;
	mul.lo.s32 	%r16, %r14, %r15;
	mov.u32 	%r4, %tid.y;
	add.s32 	%r17, %r16, %r4;
	mul.lo.s32 	%r5, %r10, %r17;
	mad.lo.s32 	%r19, %r4, %r12, %r2;
	div.u32 	%r6, %r19, %r14;
	mul.lo.s32 	%r20, %r6, %r14;
	sub.s32 	%r7, %r19, %r20;
	add.s32 	%r21, %r7, %r16;
	mul.lo.s32 	%r22, %r13, %r12;
	shl.b32 	%r23, %r22, 1;
	add.s32 	%r24, %r6, %r23;
	mad.lo.s32 	%r8, %r24, %r11, %r21;
	setp.ge.s32 	%p1, %r3, %r10;
	setp.ge.s32 	%p2, %r17, %r11;
	or.pred  	%p3, %p1, %p2;
	@%p3 bra 	$L__BB0_2;
	cvta.to.global.u64 	%rd3, %rd1;
	cvta.to.global.u64 	%rd4, %rd2;
	add.s32 	%r25, %r1, 2;
	add.s32 	%r26, %r3, %r5;
	add.s32 	%r27, %r26, 64;
	mul.wide.s32 	%rd5, %r27, 4;
	add.s64 	%rd6, %rd3, %rd5;
	ld.global.u32 	%r28, [%rd6];
	mad.lo.s32 	%r29, %r25, %r4, %r2;
	shl.b32 	%r30, %r29, 2;
	mov.u32 	%r31, _ZZ6kernelPiiiS_E4smem;
	add.s32 	%r32, %r31, %r30;
	st.shared.u32 	[%r32+256], %r28;
	bar.sync 	0;
	mad.lo.s32 	%r33, %r7, %r25, %r6;
	shl.b32 	%r34, %r33, 2;
	add.s32 	%r35, %r31, %r34;
	ld.shared.u32 	%r36, [%r35];
	mul.wide.s32 	%rd7, %r8, 4;
	add.s64 	%rd8, %rd4, %rd7;
	st.global.u32 	[%rd8], %r36;
	ld.shared.u32 	%r37, [%r35+256];
	shl.b32 	%r38, %r11, 6;
	mul.wide.s32 	%rd9, %r38, 4;
	add.s64 	%rd10, %rd8, %rd9;
	st.global.u32 	[%rd10], %r37;
$L__BB0_2:
	ret;

}


// ===== COMPILED SASS (sm_100) =====

	.target	sm_100

	.elftype	@"ET_EXEC"


//--------------------- .note.nv.tkinfo           --------------------------
	.section	.note.nv.tkinfo,"",@"SHT_NOTE"
	.sectionflags	@"SHF_NOTE_NV_TKINFO"
	.tkinfo
        /*0018*/ 	.word	0x00000002
        /*0030*/ 	.string	""
        /*0030*/ 	.string	"ptxas"
        /*0030*/ 	.string	"Cuda compilation tools, release 13.0, V13.0.88"
        /*0030*/ 	.string	"Build cuda_13.0.r13.0/compiler.36424714_0"
        /*0030*/ 	.string	"-arch sm_100 -m 64 "



//--------------------- .note.nv.cuinfo           --------------------------
	.section	.note.nv.cuinfo,"",@"SHT_NOTE"
	.sectionflags	@"SHF_NOTE_NV_CUINFO"
        /*0018*/ 	.short	0x0002
        /*001a*/ 	.short	0x0064
        /*001c*/ 	.short	0x0082
	.zero		2


//--------------------- .nv.info                  --------------------------
	.section	.nv.info,"",@"SHT_CUDA_INFO"
	.align	4


	//----- nvinfo : EIATTR_REGCOUNT
	.align		4
        /*0000*/ 	.byte	0x04, 0x2f
        /*0002*/ 	.short	(.L_1 - .L_0)
	.align		4
.L_0:
        /*0004*/ 	.word	index@(_Z6kernelPiiiS_)
        /*0008*/ 	.word	0x00000012


	//----- nvinfo : EIATTR_FRAME_SIZE
	.align		4
.L_1:
        /*000c*/ 	.byte	0x04, 0x11
        /*000e*/ 	.short	(.L_3 - .L_2)
	.align		4
.L_2:
        /*0010*/ 	.word	index@(_Z6kernelPiiiS_)
        /*0014*/ 	.word	0x00000000


	//----- nvinfo : EIATTR_MIN_STACK_SIZE
	.align		4
.L_3:
        /*0018*/ 	.byte	0x04, 0x12
        /*001a*/ 	.short	(.L_5 - .L_4)
	.align		4
.L_4:
        /*001c*/ 	.word	index@(_Z6kernelPiiiS_)
        /*0020*/ 	.word	0x00000000
.L_5:


//--------------------- .nv.compat                --------------------------
	.section	.nv.compat,"",@"SHT_CUDA_COMPAT_INFO"
	.align	4
        /*0000*/ 	.byte	0x02, 0x09, 0x00, 0x00, 0x02, 0x02, 0x01, 0x00, 0x02, 0x05, 0x05, 0x00, 0x03, 0x07, 0x01, 0x01
        /*0010*/ 	.byte	0x02, 0x03, 0x00, 0x00, 0x02, 0x06, 0x01, 0x00, 0x04, 0x0b, 0x08, 0x00, 0x09, 0x00, 0x00, 0x00
        /*0020*/ 	.byte	0x00, 0x00, 0x00, 0x00


//--------------------- .nv.info._Z6kernelPiiiS_  --------------------------
	.section	.nv.info._Z6kernelPiiiS_,"",@"SHT_CUDA_INFO"
	.sectionflags	@""
	.align	4


	//----- nvinfo : EIATTR_CUDA_API_VERSION
	.align		4
        /*0000*/ 	.byte	0x04, 0x37
        /*0002*/ 	.short	(.L_7 - .L_6)
.L_6:
        /*0004*/ 	.word	0x00000082


	//----- nvinfo : EIATTR_KPARAM_INFO
	.align		4
.L_7:
        /*0008*/ 	.byte	0x04, 0x17
        /*000a*/ 	.short	(.L_9 - .L_8)
.L_8:
        /*000c*/ 	.word	0x00000000
        /*0010*/ 	.short	0x0003
        /*0012*/ 	.short	0x0010
        /*0014*/ 	.byte	0x00, 0xf5, 0x21, 0x00


	//----- nvinfo : EIATTR_KPARAM_INFO
	.align		4
.L_9:
        /*0018*/ 	.byte	0x04, 0x17
        /*001a*/ 	.short	(.L_11 - .L_10)
.L_10:
        /*001c*/ 	.word	0x00000000
        /*0020*/ 	.short	0x0002
        /*0022*/ 	.short	0x000c
        /*0024*/ 	.byte	0x00, 0xf0, 0x11, 0x00


	//----- nvinfo : EIATTR_KPARAM_INFO
	.align		4
.L_11:
        /*0028*/ 	.byte	0x04, 0x17
        /*002a*/ 	.short	(.L_13 - .L_12)
.L_12:
        /*002c*/ 	.word	0x00000000
        /*0030*/ 	.short	0x0001
        /*0032*/ 	.short	0x0008
        /*0034*/ 	.byte	0x00, 0xf0, 0x11, 0x00


	//----- nvinfo : EIATTR_KPARAM_INFO
	.align		4
.L_13:
        /*0038*/ 	.byte	0x04, 0x17
        /*003a*/ 	.short	(.L_15 - .L_14)
.L_14:
        /*003c*/ 	.word	0x00000000
        /*0040*/ 	.short	0x0000
        /*0042*/ 	.short	0x0000
        /*0044*/ 	.byte	0x00, 0xf5, 0x21, 0x00


	//----- nvinfo : EIATTR_SPARSE_MMA_MASK
	.align		4
.L_15:
        /*0048*/ 	.byte	0x03, 0x50
        /*004a*/ 	.short	0x0000


	//----- nvinfo : EIATTR_MAXREG_COUNT
	.align		4
        /*004c*/ 	.byte	0x03, 0x1b
        /*004e*/ 	.short	0x00ff


	//----- nvinfo : EIATTR_NUM_BARRIERS
	.align		4
        /*0050*/ 	.byte	0x02, 0x4c
        /*0052*/ 	.byte	0x01
	.zero		1


	//----- nvinfo : EIATTR_MERCURY_ISA_VERSION
	.align		4
        /*0054*/ 	.byte	0x03, 0x5f
        /*0056*/ 	.short	0x0101


	//----- nvinfo : EIATTR_VRC_CTA_INIT_COUNT
	.align		4
        /*0058*/ 	.byte	0x02, 0x4a
	.zero		1
	.zero		1


	//----- nvinfo : EIATTR_EXIT_INSTR_OFFSETS
	.align		4
        /*005c*/ 	.byte	0x04, 0x1c
        /*005e*/ 	.short	(.L_17 - .L_16)


	//   ....[0]....
.L_16:
        /*0060*/ 	.word	0x00000240


	//   ....[1]....
        /*0064*/ 	.word	0x000003f0


	//----- nvinfo : EIATTR_CBANK_PARAM_SIZE
	.align		4
.L_17:
        /*0068*/ 	.byte	0x03, 0x19
        /*006a*/ 	.short	0x0018


	//----- nvinfo : EIATTR_PARAM_CBANK
	.align		4
        /*006c*/ 	.byte	0x04, 0x0a
        /*006e*/ 	.short	(.L_19 - .L_18)
	.align		4
.L_18:
        /*0070*/ 	.word	index@(.nv.constant0._Z6kernelPiiiS_)
        /*0074*/ 	.short	0x0380
        /*0076*/ 	.short	0x0018


	//----- nvinfo : EIATTR_SW_WAR
	.align		4
.L_19:
        /*0078*/ 	.byte	0x04, 0x36
        /*007a*/ 	.short	(.L_21 - .L_20)
.L_20:
        /*007c*/ 	.word	0x00000008
.L_21:


//--------------------- .nv.callgraph             --------------------------
	.section	.nv.callgraph,"",@"SHT_CUDA_CALLGRAPH"
	.align	4
	.sectionentsize	8
	.align		4
        /*0000*/ 	.word	0x00000000
	.align		4
        /*0004*/ 	.word	0xffffffff
	.align		4
        /*0008*/ 	.word	0x00000000
	.align		4
        /*000c*/ 	.word	0xfffffffe
	.align		4
        /*0010*/ 	.word	0x00000000
	.align		4
        /*0014*/ 	.word	0xfffffffd
	.align		4
        /*0018*/ 	.word	0x00000000
	.align		4
        /*001c*/ 	.word	0xfffffffc


//--------------------- .text._Z6kernelPiiiS_     --------------------------
	.section	.text._Z6kernelPiiiS_,"ax",@progbits
	.align	128
        .global         _Z6kernelPiiiS_
        .type           _Z6kernelPiiiS_,@function
        .size           _Z6kernelPiiiS_,(.L_x_1 - _Z6kernelPiiiS_)
        .other          _Z6kernelPiiiS_,@"STO_CUDA_ENTRY STV_DEFAULT"
_Z6kernelPiiiS_:
.text._Z6kernelPiiiS_:
[----:B------:R-:W-:Y:S01]  /*0000*/  LDC R1, c[0x0][0x37c] ;  /* 0x0000df00ff017b82 */ /* 0x000fe20000000800 */
[----:B------:R-:W0:Y:S01]  /*0010*/  LDCU UR4, c[0x0][0x360] ;  /* 0x00006c00ff0477ac */ /* 0x000e220008000800 */
[----:B------:R-:W1:Y:S01]  /*0020*/  S2R R4, SR_TID.X ;  /* 0x0000000000047919 */ /* 0x000e620000002100 */
[----:B------:R-:W2:Y:S01]  /*0030*/  LDCU UR5, c[0x0][0x364] ;  /* 0x00006c80ff0577ac */ /* 0x000ea20008000800 */
[----:B------:R-:W1:Y:S01]  /*0040*/  S2R R5, SR_TID.Y ;  /* 0x0000000000057919 */ /* 0x000e620000002200 */
[----:B------:R-:W3:Y:S01]  /*0050*/  S2R R10, SR_CTAID.Y ;  /* 0x00000000000a7919 */ /* 0x000ee20000002600 */
[----:B------:R-:W4:Y:S01]  /*0060*/  S2R R13, SR_CTAID.X ;  /* 0x00000000000d7919 */ /* 0x000f220000002500 */
[----:B0-----:R-:W-:Y:S01]  /*0070*/  USHF.L.U32 UR6, UR4, 0x1, URZ ;  /* 0x0000000104067899 */ /* 0x001fe200080006ff */
[----:B--2---:R-:W0:Y:S01]  /*0080*/  I2F.U32.RP R0, UR5 ;  /* 0x0000000500007d06 */ /* 0x004e220008209000 */
[----:B------:R-:W-:-:S07]  /*0090*/  ISETP.NE.U32.AND P2, PT, RZ, UR5, PT ;  /* 0x00000005ff007c0c */ /* 0x000fce000bf45070 */
[----:B0-----:R-:W0:Y:S01]  /*00a0*/  MUFU.RCP R0, R0 ;  /* 0x0000000000007308 */ /* 0x001e220000001000 */
[--C-:B-1----:R-:W-:Y:S02]  /*00b0*/  IMAD R6, R5, UR4, R4.reuse ;  /* 0x0000000405067c24 */ /* 0x102fe4000f8e0204 */
[----:B---3--:R-:W-:Y:S02]  /*00c0*/  IMAD R8, R10, UR5, R5 ;  /* 0x000000050a087c24 */ /* 0x008fe4000f8e0205 */
[C---:B----4-:R-:W-:Y:S02]  /*00d0*/  IMAD R9, R13.reuse, UR6, R4 ;  /* 0x000000060d097c24 */ /* 0x050fe4000f8e0204 */
[----:B------:R-:W-:Y:S01]  /*00e0*/  IMAD R13, R13, UR4, RZ ;  /* 0x000000040d0d7c24 */ /* 0x000fe2000f8e02ff */
[----:B0-----:R-:W-:-:S04]  /*00f0*/  IADD3 R2, PT, PT, R0, 0xffffffe, RZ ;  /* 0x0ffffffe00027810 */ /* 0x001fc80007ffe0ff */
[----:B------:R0:W1:Y:S02]  /*0100*/  F2I.FTZ.U32.TRUNC.NTZ R3, R2 ;  /* 0x0000000200037305 */ /* 0x000064000021f000 */
[----:B0-----:R-:W-:Y:S01]  /*0110*/  HFMA2 R2, -RZ, RZ, 0, 0 ;  /* 0x00000000ff027431 */ /* 0x001fe200000001ff */
[----:B-1----:R-:W-:-:S05]  /*0120*/  IADD3 R7, PT, PT, RZ, -R3, RZ ;  /* 0x80000003ff077210 */ /* 0x002fca0007ffe0ff */
[----:B------:R-:W-:-:S04]  /*0130*/  IMAD R7, R7, UR5, RZ ;  /* 0x0000000507077c24 */ /* 0x000fc8000f8e02ff */
[----:B------:R-:W-:-:S06]  /*0140*/  IMAD.HI.U32 R3, R3, R7, R2 ;  /* 0x0000000703037227 */ /* 0x000fcc00078e0002 */
[----:B------:R-:W-:Y:S02]  /*0150*/  IMAD.HI.U32 R0, R3, R6, RZ ;  /* 0x0000000603007227 */ /* 0x000fe400078e00ff */
[----:B------:R-:W0:Y:S03]  /*0160*/  LDC.64 R2, c[0x0][0x388] ;  /* 0x0000e200ff027b82 */ /* 0x000e260000000a00 */
[----:B------:R-:W-:-:S05]  /*0170*/  IADD3 R7, PT, PT, -R0, RZ, RZ ;  /* 0x000000ff00077210 */ /* 0x000fca0007ffe1ff */
[----:B------:R-:W-:-:S05]  /*0180*/  IMAD R7, R7, UR5, R6 ;  /* 0x0000000507077c24 */ /* 0x000fca000f8e0206 */
[----:B------:R-:W-:-:S13]  /*0190*/  ISETP.GE.U32.AND P0, PT, R7, UR5, PT ;  /* 0x0000000507007c0c */ /* 0x000fda000bf06070 */
[----:B------:R-:W-:Y:S02]  /*01a0*/  @P0 IADD3 R7, PT, PT, R7, -UR5, RZ ;  /* 0x8000000507070c10 */ /* 0x000fe4000fffe0ff */
[----:B------:R-:W-:Y:S02]  /*01b0*/  @P0 IADD3 R0, PT, PT, R0, 0x1, RZ ;  /* 0x0000000100000810 */ /* 0x000fe40007ffe0ff */
[----:B------:R-:W-:Y:S02]  /*01c0*/  ISETP.GE.U32.AND P1, PT, R7, UR5, PT ;  /* 0x0000000507007c0c */ /* 0x000fe4000bf26070 */
[----:B0-----:R-:W-:-:S04]  /*01d0*/  ISETP.GE.AND P0, PT, R8, R3, PT ;  /* 0x000000030800720c */ /* 0x001fc80003f06270 */
[----:B------:R-:W-:-:S07]  /*01e0*/  ISETP.GE.OR P0, PT, R9, R2, P0 ;  /* 0x000000020900720c */ /* 0x000fce0000706670 */
[----:B------:R-:W-:Y:S02]  /*01f0*/  @P1 IADD3 R0, PT, PT, R0, 0x1, RZ ;  /* 0x0000000100001810 */ /* 0x000fe40007ffe0ff */
[----:B------:R-:W-:-:S04]  /*0200*/  @!P2 LOP3.LUT R0, RZ, UR5, RZ, 0x33, !PT ;  /* 0x00000005ff00ac12 */ /* 0x000fc8000f8e33ff */
[----:B------:R-:W-:-:S05]  /*0210*/  IADD3 R11, PT, PT, -R0, RZ, RZ ;  /* 0x000000ff000b7210 */ /* 0x000fca0007ffe1ff */
[----:B------:R-:W-:-:S04]  /*0220*/  IMAD R11, R11, UR5, R6 ;  /* 0x000000050b0b7c24 */ /* 0x000fc8000f8e0206 */
[----:B------:R-:W-:Y:S01]  /*0230*/  IMAD R10, R10, UR5, R11 ;  /* 0x000000050a0a7c24 */ /* 0x000fe2000f8e020b */
[----:B------:R-:W-:Y:S06]  /*0240*/  @P0 EXIT ;  /* 0x000000000000094d */ /* 0x000fec0003800000 */
[----:B------:R-:W0:Y:S01]  /*0250*/  LDC.64 R6, c[0x0][0x380] ;  /* 0x0000e000ff067b82 */ /* 0x000e220000000a00 */
[----:B------:R-:W1:Y:S01]  /*0260*/  LDCU.64 UR8, c[0x0][0x358] ;  /* 0x00006b00ff0877ac */ /* 0x000e620008000a00 */
[----:B------:R-:W-:-:S05]  /*0270*/  IMAD R2, R8, R2, R9 ;  /* 0x0000000208027224 */ /* 0x000fca00078e0209 */
[----:B------:R-:W-:-:S05]  /*0280*/  IADD3 R9, PT, PT, R2, 0x40, RZ ;  /* 0x0000004002097810 */ /* 0x000fca0007ffe0ff */
[----:B0-----:R-:W-:-:S06]  /*0290*/  IMAD.WIDE R6, R9, 0x4, R6 ;  /* 0x0000000409067825 */ /* 0x001fcc00078e0206 */
[----:B-1----:R-:W2:Y:S01]  /*02a0*/  LDG.E R6, desc[UR8][R6.64] ;  /* 0x0000000806067981 */ /* 0x002ea2000c1e1900 */
[----:B------:R-:W0:Y:S01]  /*02b0*/  S2UR UR5, SR_CgaCtaId ;  /* 0x00000000000579c3 */ /* 0x000e220000008800 */
[----:B------:R-:W-:Y:S01]  /*02c0*/  UIADD3 UR7, UPT, UPT, UR6, 0x2, URZ ;  /* 0x0000000206077890 */ /* 0x000fe2000fffe0ff */
[----:B------:R-:W-:Y:S01]  /*02d0*/  LEA R13, R13, R0, 0x1 ;  /* 0x000000000d0d7211 */ /* 0x000fe200078e08ff */
[----:B------:R-:W-:-:S04]  /*02e0*/  UMOV UR4, 0x400 ;  /* 0x0000040000047882 */ /* 0x000fc80000000000 */
[----:B------:R-:W-:Y:S02]  /*02f0*/  IMAD R4, R5, UR7, R4 ;  /* 0x0000000705047c24 */ /* 0x000fe4000f8e0204 */
[----:B------:R-:W-:Y:S02]  /*0300*/  IMAD R11, R11, UR7, R0 ;  /* 0x000000070b0b7c24 */ /* 0x000fe4000f8e0200 */
[----:B------:R-:W-:Y:S01]  /*0310*/  IMAD R13, R13, R3, R10 ;  /* 0x000000030d0d7224 */ /* 0x000fe200078e020a */
[----:B------:R-:W-:Y:S01]  /*0320*/  SHF.L.U32 R3, R3, 0x6, RZ ;  /* 0x0000000603037819 */ /* 0x000fe200000006ff */
[----:B0-----:R-:W-:-:S06]  /*0330*/  ULEA UR4, UR5, UR4, 0x18 ;  /* 0x0000000405047291 */ /* 0x001fcc000f8ec0ff */
[----:B------:R-:W-:Y:S02]  /*0340*/  LEA R9, R4, UR4, 0x2 ;  /* 0x0000000404097c11 */ /* 0x000fe4000f8e10ff */
[----:B------:R-:W-:Y:S01]  /*0350*/  LEA R11, R11, UR4, 0x2 ;  /* 0x000000040b0b7c11 */ /* 0x000fe2000f8e10ff */
[----:B------:R-:W0:Y:S02]  /*0360*/  LDC.64 R4, c[0x0][0x390] ;  /* 0x0000e400ff047b82 */ /* 0x000e240000000a00 */
[----:B0-----:R-:W-:-:S04]  /*0370*/  IMAD.WIDE R4, R13, 0x4, R4 ;  /* 0x000000040d047825 */ /* 0x001fc800078e0204 */
[----:B------:R-:W-:Y:S01]  /*0380*/  IMAD.WIDE R2, R3, 0x4, R4 ;  /* 0x0000000403027825 */ /* 0x000fe200078e0204 */
[----:B--2---:R-:W-:Y:S01]  /*0390*/  STS [R9+0x100], R6 ;  /* 0x0001000609007388 */ /* 0x004fe20000000800 */
[----:B------:R-:W-:Y:S06]  /*03a0*/  BAR.SYNC.DEFER_BLOCKING 0x0 ;  /* 0x0000000000007b1d */ /* 0x000fec0000010000 */
[----:B------:R-:W0:Y:S04]  /*03b0*/  LDS R7, [R11] ;  /* 0x000000000b077984 */ /* 0x000e280000000800 */
[----:B------:R-:W1:Y:S04]  /*03c0*/  LDS R15, [R11+0x100] ;  /* 0x000100000b0f7984 */ /* 0x000e680000000800 */
[----:B0-----:R-:W-:Y:S04]  /*03d0*/  STG.E desc[UR8][R4.64], R7 ;  /* 0x0000000704007986 */ /* 0x001fe8000c101908 */
[----:B-1----:R-:W-:Y:S01]  /*03e0*/  STG.E desc[UR8][R2.64], R15 ;  /* 0x0000000f02007986 */ /* 0x002fe2000c101908 */
[----:B------:R-:W-:Y:S05]  /*03f0*/  EXIT ;  /* 0x000000000000794d */ /* 0x000fea0003800000 */
.L_x_0:
[----:B------:R-:W-:-:S00]  /*0400*/  BRA `(.L_x_0) ;  /* 0xfffffffc00fc7947 */ /* 0x000fc0000383ffff */
[----:B------:R-:W-:-:S00]  /*0410*/  NOP ;  /* 0x0000000000007918 */ /* 0x000fc00000000000 */
        /* <DEDUP_REMOVED lines=14> */
.L_x_1:


//--------------------- .nv.shared._Z6kernelPiiiS_ --------------------------
	.section	.nv.shared._Z6kernelPiiiS_,"aw",@nobits
	.sectionflags	@""
	.align	4
.nv.shared._Z6kernelPiiiS_:
	.zero		5184


//--------------------- .nv.shared.reserved.0     --------------------------
	.section	.nv.shared.reserved.0,"aw",@nobits
	.weak		__nv_reservedSMEM_offset_0_alias
	.size		__nv_reservedSMEM_offset_0_alias, 0, 64
	.other		__nv_reservedSMEM_offset_0_alias,@"STO_CUDA_RESERVED_SHARED STV_DEFAULT"
__nv_reservedSMEM_offset_0_alias:
	.zero		0
	.zero		64


//--------------------- .nv.constant0._Z6kernelPiiiS_ --------------------------
	.section	.nv.constant0._Z6kernelPiiiS_,"a",@progbits
	.sectionflags	@""
	.align	4
.nv.constant0._Z6kernelPiiiS_:
	.zero		920


//--------------------- SYMBOLS --------------------------

	.type		.nv.reservedSmem.offset0,@object
	.size		.nv.reservedSmem.offset0,0x4
	.type		.nv.reservedSmem.cap,@object
	.size		.nv.reservedSmem.cap,0x4
